	.headerflags	@"EF_CUDA_TEXMODE_UNIFIED EF_CUDA_64BIT_ADDRESS EF_CUDA_ACCELERATORS EF_CUDA_SM90 EF_CUDA_VIRTUAL_SM(EF_CUDA_SM90)"
	.elftype	@"ET_EXEC"


//--------------------- .nv.info                  --------------------------
	.section	.nv.info,"",@"SHT_CUDA_INFO"
	.align	4


	//----- nvinfo : EIATTR_REGCOUNT
	.align		4
        /*0000*/ 	.byte	0x04, 0x2f
        /*0002*/ 	.short	(.L_3 - .L_2)
	.align		4
.L_2:
        /*0004*/ 	.word	index@(triton_poi_fused__native_batch_norm_legit_no_training_add_relu_10)
        /*0008*/ 	.word	0x00000015


	//----- nvinfo : EIATTR_MIN_STACK_SIZE
	.align		4
.L_3:
        /*000c*/ 	.byte	0x04, 0x12
        /*000e*/ 	.short	(.L_5 - .L_4)
	.align		4
.L_4:
        /*0010*/ 	.word	index@(triton_poi_fused__native_batch_norm_legit_no_training_add_relu_10)
        /*0014*/ 	.word	0x00000000


	//----- nvinfo : EIATTR_FRAME_SIZE
	.align		4
.L_5:
        /*0018*/ 	.byte	0x04, 0x11
        /*001a*/ 	.short	(.L_7 - .L_6)
	.align		4
.L_6:
        /*001c*/ 	.word	index@(triton_poi_fused__native_batch_norm_legit_no_training_add_relu_10)
        /*0020*/ 	.word	0x00000000


	//----- nvinfo : EIATTR_MIN_STACK_SIZE
	.align		4
.L_7:
        /*0024*/ 	.byte	0x04, 0x12
        /*0026*/ 	.short	(.L_9 - .L_8)
	.align		4
.L_8:
        /*0028*/ 	.word	index@(triton_poi_fused__native_batch_norm_legit_no_training_add_relu_10)
        /*002c*/ 	.word	0x00000000
.L_9:


//--------------------- .nv.info.triton_poi_fused__native_batch_norm_legit_no_training_add_relu_10 --------------------------
	.section	.nv.info.triton_poi_fused__native_batch_norm_legit_no_training_add_relu_10,"",@"SHT_CUDA_INFO"
	.sectionflags	@""
	.align	4


	//----- nvinfo : EIATTR_CUDA_API_VERSION
	.align		4
        /*0000*/ 	.byte	0x04, 0x37
        /*0002*/ 	.short	(.L_11 - .L_10)
.L_10:
        /*0004*/ 	.word	0x0000007c


	//----- nvinfo : EIATTR_KPARAM_INFO
	.align		4
.L_11:
        /*0008*/ 	.byte	0x04, 0x17
        /*000a*/ 	.short	(.L_13 - .L_12)
.L_12:
        /*000c*/ 	.word	0x00000000
        /*0010*/ 	.short	0x0007
        /*0012*/ 	.short	0x0038
        /*0014*/ 	.byte	0x00, 0xf0, 0x11, 0x00


	//----- nvinfo : EIATTR_KPARAM_INFO
	.align		4
.L_13:
        /*0018*/ 	.byte	0x04, 0x17
        /*001a*/ 	.short	(.L_15 - .L_14)
.L_14:
        /*001c*/ 	.word	0x00000000
        /*0020*/ 	.short	0x0006
        /*0022*/ 	.short	0x0030
        /*0024*/ 	.byte	0x00, 0xf4, 0x21, 0x00


	//----- nvinfo : EIATTR_KPARAM_INFO
	.align		4
.L_15:
        /*0028*/ 	.byte	0x04, 0x17
        /*002a*/ 	.short	(.L_17 - .L_16)
.L_16:
        /*002c*/ 	.word	0x00000000
        /*0030*/ 	.short	0x0005
        /*0032*/ 	.short	0x0028
        /*0034*/ 	.byte	0x00, 0xf4, 0x21, 0x00


	//----- nvinfo : EIATTR_KPARAM_INFO
	.align		4
.L_17:
        /*0038*/ 	.byte	0x04, 0x17
        /*003a*/ 	.short	(.L_19 - .L_18)
.L_18:
        /*003c*/ 	.word	0x00000000
        /*0040*/ 	.short	0x0004
        /*0042*/ 	.short	0x0020
        /*0044*/ 	.byte	0x00, 0xf4, 0x21, 0x00


	//----- nvinfo : EIATTR_KPARAM_INFO
	.align		4
.L_19:
        /*0048*/ 	.byte	0x04, 0x17
        /*004a*/ 	.short	(.L_21 - .L_20)
.L_20:
        /*004c*/ 	.word	0x00000000
        /*0050*/ 	.short	0x0003
        /*0052*/ 	.short	0x0018
        /*0054*/ 	.byte	0x00, 0xf4, 0x21, 0x00


	//----- nvinfo : EIATTR_KPARAM_INFO
	.align		4
.L_21:
        /*0058*/ 	.byte	0x04, 0x17
        /*005a*/ 	.short	(.L_23 - .L_22)
.L_22:
        /*005c*/ 	.word	0x00000000
        /*0060*/ 	.short	0x0002
        /*0062*/ 	.short	0x0010
        /*0064*/ 	.byte	0x00, 0xf4, 0x21, 0x00


	//----- nvinfo : EIATTR_KPARAM_INFO
	.align		4
.L_23:
        /*0068*/ 	.byte	0x04, 0x17
        /*006a*/ 	.short	(.L_25 - .L_24)
.L_24:
        /*006c*/ 	.word	0x00000000
        /*0070*/ 	.short	0x0001
        /*0072*/ 	.short	0x0008
        /*0074*/ 	.byte	0x00, 0xf4, 0x21, 0x00


	//----- nvinfo : EIATTR_KPARAM_INFO
	.align		4
.L_25:
        /*0078*/ 	.byte	0x04, 0x17
        /*007a*/ 	.short	(.L_27 - .L_26)
.L_26:
        /*007c*/ 	.word	0x00000000
        /*0080*/ 	.short	0x0000
        /*0082*/ 	.short	0x0000
        /*0084*/ 	.byte	0x00, 0xf4, 0x21, 0x00


	//----- nvinfo : EIATTR_SPARSE_MMA_MASK
	.align		4
.L_27:
        /*0088*/ 	.byte	0x03, 0x50
        /*008a*/ 	.short	0x0000


	//----- nvinfo : EIATTR_MAXREG_COUNT
	.align		4
        /*008c*/ 	.byte	0x03, 0x1b
        /*008e*/ 	.short	0x00ff


	//----- nvinfo : EIATTR_EXIT_INSTR_OFFSETS
	.align		4
        /*0090*/ 	.byte	0x04, 0x1c
        /*0092*/ 	.short	(.L_29 - .L_28)


	//   ....[0]....
.L_28:
        /*0094*/ 	.word	0x00000420


	//----- nvinfo : EIATTR_REQNTID
	.align		4
.L_29:
        /*0098*/ 	.byte	0x04, 0x10
        /*009a*/ 	.short	(.L_31 - .L_30)
.L_30:
        /*009c*/ 	.word	0x00000100
        /*00a0*/ 	.word	0x00000001
        /*00a4*/ 	.word	0x00000001


	//----- nvinfo : EIATTR_CBANK_PARAM_SIZE
	.align		4
.L_31:
        /*00a8*/ 	.byte	0x03, 0x19
        /*00aa*/ 	.short	0x003c


	//----- nvinfo : EIATTR_PARAM_CBANK
	.align		4
        /*00ac*/ 	.byte	0x04, 0x0a
        /*00ae*/ 	.short	(.L_33 - .L_32)
	.align		4
.L_32:
        /*00b0*/ 	.word	index@(.nv.constant0.triton_poi_fused__native_batch_norm_legit_no_training_add_relu_10)
        /*00b4*/ 	.short	0x0210
        /*00b6*/ 	.short	0x003c


	//----- nvinfo : EIATTR_SW_WAR
	.align		4
.L_33:
        /*00b8*/ 	.byte	0x04, 0x36
        /*00ba*/ 	.short	(.L_35 - .L_34)
.L_34:
        /*00bc*/ 	.word	0x00000008
.L_35:


//--------------------- .nv.callgraph             --------------------------
	.section	.nv.callgraph,"",@"SHT_CUDA_CALLGRAPH"
	.align	4
	.sectionentsize	8
	.align		4
        /*0000*/ 	.word	0x00000000
	.align		4
        /*0004*/ 	.word	0xffffffff
	.align		4
        /*0008*/ 	.word	0x00000000
	.align		4
        /*000c*/ 	.word	0xfffffffe
	.align		4
        /*0010*/ 	.word	0x00000000
	.align		4
        /*0014*/ 	.word	0xfffffffd
	.align		4
        /*0018*/ 	.word	0x00000000
	.align		4
        /*001c*/ 	.word	0xfffffffc


//--------------------- .nv.constant4             --------------------------
	.section	.nv.constant4,"a",@progbits
	.align	8
	.align		8
.nv.constant4:
        /*0000*/ 	.dword	_$_str
	.align		8
        /*0008*/ 	.dword	_$_str_$_2


//--------------------- .text.triton_poi_fused__native_batch_norm_legit_no_training_add_relu_10 --------------------------
	.section	.text.triton_poi_fused__native_batch_norm_legit_no_training_add_relu_10,"ax",@progbits
	.align	128
        .global         triton_poi_fused__native_batch_norm_legit_no_training_add_relu_10
        .type           triton_poi_fused__native_batch_norm_legit_no_training_add_relu_10,@function
        .size           triton_poi_fused__native_batch_norm_legit_no_training_add_relu_10,(.L_x_1 - triton_poi_fused__native_batch_norm_legit_no_training_add_relu_10)
        .other          triton_poi_fused__native_batch_norm_legit_no_training_add_relu_10,@"STO_CUDA_ENTRY STV_DEFAULT"
triton_poi_fused__native_batch_norm_legit_no_training_add_relu_10:
.text.triton_poi_fused__native_batch_norm_legit_no_training_add_relu_10:
[----:B------:R-:W-:Y:S01]  /*0000*/  LDC R1, c[0x0][0x28] ;  /* 0x00000a00ff017b82 */ /* 0x000fe20000000800 */
[----:B------:R-:W1:Y:S07]  /*0010*/  S2R R0, SR_TID.X ;  /* 0x0000000000007919 */ /* 0x000e6e0000002100 */
[----:B------:R-:W2:Y:S01]  /*0020*/  LDC.64 R2, c[0x0][0x228] ;  /* 0x00008a00ff027b82 */ /* 0x000ea20000000a00 */
[----:B------:R-:W-:Y:S01]  /*0030*/  ULDC.64 UR4, c[0x0][0x208] ;  /* 0x0000820000047ab9 */ /* 0x000fe20000000a00 */
[----:B------:R-:W3:Y:S06]  /*0040*/  S2R R7, SR_CTAID.X ;  /* 0x0000000000077919 */ /* 0x000eec0000002500 */
[----:B------:R-:W4:Y:S08]  /*0050*/  LDC.64 R10, c[0x0][0x218] ;  /* 0x00008600ff0a7b82 */ /* 0x000f300000000a00 */
[----:B------:R-:W5:Y:S08]  /*0060*/  LDC.64 R12, c[0x0][0x220] ;  /* 0x00008800ff0c7b82 */ /* 0x000f700000000a00 */
[----:B------:R-:W5:Y:S01]  /*0070*/  LDC.64 R8, c[0x0][0x238] ;  /* 0x00008e00ff087b82 */ /* 0x000f620000000a00 */
[----:B-1----:R-:W-:-:S07]  /*0080*/  SHF.L.U32 R0, R0, 0x1, RZ ;  /* 0x0000000100007819 */ /* 0x002fce00000006ff */
[----:B------:R-:W1:Y:S01]  /*0090*/  LDC.64 R14, c[0x0][0x230] ;  /* 0x00008c00ff0e7b82 */ /* 0x000e620000000a00 */
[----:B---3--:R-:W-:Y:S02]  /*00a0*/  SHF.R.S32.HI R5, RZ, 0x16, R7 ;  /* 0x00000016ff057819 */ /* 0x008fe40000011407 */
[----:B------:R-:W-:Y:S02]  /*00b0*/  LOP3.LUT R0, R0, 0x1fe, RZ, 0xc0, !PT ;  /* 0x000001fe00007812 */ /* 0x000fe400078ec0ff */
[----:B------:R-:W-:Y:S02]  /*00c0*/  SGXT R5, R5, 0x1 ;  /* 0x000000010505781a */ /* 0x000fe40000000200 */
[----:B------:R-:W-:-:S04]  /*00d0*/  LEA R0, R7, R0, 0x9 ;  /* 0x0000000007007211 */ /* 0x000fc800078e48ff */
[----:B------:R-:W-:-:S04]  /*00e0*/  LEA.HI R5, R5, R0, RZ, 0x5 ;  /* 0x0000000005057211 */ /* 0x000fc800078f28ff */
[----:B------:R-:W-:-:S04]  /*00f0*/  LOP3.LUT R5, R5, 0xffffffe0, RZ, 0xc0, !PT ;  /* 0xffffffe005057812 */ /* 0x000fc800078ec0ff */
[----:B------:R-:W-:Y:S02]  /*0100*/  IADD3 R6, R0, -R5, RZ ;  /* 0x8000000500067210 */ /* 0x000fe40007ffe0ff */
[----:B------:R-:W3:Y:S03]  /*0110*/  LDC.64 R4, c[0x0][0x210] ;  /* 0x00008400ff047b82 */ /* 0x000ee60000000a00 */
[----:B--2---:R-:W-:-:S06]  /*0120*/  IMAD.WIDE R2, R6, 0x4, R2 ;  /* 0x0000000406027825 */ /* 0x004fcc00078e0202 */
[----:B------:R-:W2:Y:S01]  /*0130*/  LDG.E.EL.64 R2, desc[UR4][R2.64] ;  /* 0x0000000402027981 */ /* 0x000ea2000c2e1b00 */
[----:B----4-:R-:W-:-:S04]  /*0140*/  IMAD.WIDE R10, R0, 0x4, R10 ;  /* 0x00000004000a7825 */ /* 0x010fc800078e020a */
[C---:B-----5:R-:W-:Y:S02]  /*0150*/  IMAD.WIDE R12, R6.reuse, 0x4, R12 ;  /* 0x00000004060c7825 */ /* 0x060fe400078e020c */
[----:B------:R-:W4:Y:S02]  /*0160*/  LDG.E.64 R10, desc[UR4][R10.64] ;  /* 0x000000040a0a7981 */ /* 0x000f24000c1e1b00 */
[----:B0-----:R-:W-:Y:S02]  /*0170*/  IMAD.WIDE R8, R6, 0x4, R8 ;  /* 0x0000000406087825 */ /* 0x001fe400078e0208 */
[----:B------:R-:W5:Y:S02]  /*0180*/  LDG.E.EL.64 R12, desc[UR4][R12.64] ;  /* 0x000000040c0c7981 */ /* 0x000f64000c2e1b00 */
[----:B---3--:R-:W-:Y:S02]  /*0190*/  IMAD.WIDE R4, R0, 0x4, R4 ;  /* 0x0000000400047825 */ /* 0x008fe400078e0204 */
[----:B------:R-:W3:Y:S04]  /*01a0*/  LDG.E.EL.64 R8, desc[UR4][R8.64] ;  /* 0x0000000408087981 */ /* 0x000ee8000c2e1b00 */
[----:B------:R-:W4:Y:S01]  /*01b0*/  LDG.E.64 R4, desc[UR4][R4.64] ;  /* 0x0000000404047981 */ /* 0x000f22000c1e1b00 */
[----:B-1----:R-:W-:-:S05]  /*01c0*/  IMAD.WIDE R14, R6, 0x4, R14 ;  /* 0x00000004060e7825 */ /* 0x002fca00078e020e */
[----:B------:R0:W3:Y:S01]  /*01d0*/  LDG.E.EL.64 R6, desc[UR4][R14.64] ;  /* 0x000000040e067981 */ /* 0x0000e2000c2e1b00 */
[----:B------:R-:W-:Y:S01]  /*01e0*/  HFMA2.MMA R18, -RZ, RZ, 1.625, 0 ;  /* 0x3e800000ff127435 */ /* 0x000fe200000001ff */
[----:B--2---:R-:W-:Y:S01]  /*01f0*/  FADD R2, R2, 9.9999997473787516356e-06 ;  /* 0x3727c5ac02027421 */ /* 0x004fe20000000000 */
[----:B------:R-:W-:-:S03]  /*0200*/  FADD R3, R3, 9.9999997473787516356e-06 ;  /* 0x3727c5ac03037421 */ /* 0x000fc60000000000 */
[----:B------:R-:W1:Y:S08]  /*0210*/  MUFU.SQRT R16, R2 ;  /* 0x0000000200107308 */ /* 0x000e700000002000 */
[----:B------:R2:W0:Y:S01]  /*0220*/  MUFU.SQRT R17, R3 ;  /* 0x0000000300117308 */ /* 0x0004220000002000 */
[C---:B-1----:R-:W-:Y:S02]  /*0230*/  FSETP.GT.AND P0, PT, R16.reuse, 8.50705917302346158658e+37, PT ;  /* 0x7e8000001000780b */ /* 0x042fe40003f04000 */
[----:B------:R-:W-:Y:S01]  /*0240*/  FSETP.GEU.AND P2, PT, R16, 1.175494350822287508e-38, PT ;  /* 0x008000001000780b */ /* 0x000fe20003f4e000 */
[----:B--2---:R-:W1:Y:S01]  /*0250*/  LDC.64 R2, c[0x0][0x240] ;  /* 0x00009000ff027b82 */ /* 0x004e620000000a00 */
[----:B0-----:R-:W-:-:S02]  /*0260*/  FSETP.GT.AND P1, PT, R17, 8.50705917302346158658e+37, PT ;  /* 0x7e8000001100780b */ /* 0x001fc40003f24000 */
[----:B------:R-:W-:-:S07]  /*0270*/  FSETP.GEU.AND P3, PT, R17, 1.175494350822287508e-38, PT ;  /* 0x008000001100780b */ /* 0x000fce0003f6e000 */
[----:B------:R-:W-:-:S04]  /*0280*/  @P0 FMUL R16, R16, 0.25 ;  /* 0x3e80000010100820 */ /* 0x000fc80000400000 */
[----:B------:R-:W-:Y:S01]  /*0290*/  @!P2 FMUL R16, R16, 16777216 ;  /* 0x4b8000001010a820 */ /* 0x000fe20000400000 */
[----:B------:R-:W-:-:S04]  /*02a0*/  @P1 FMUL R17, R17, 0.25 ;  /* 0x3e80000011111820 */ /* 0x000fc80000400000 */
[----:B------:R-:W-:Y:S01]  /*02b0*/  @!P3 FMUL R17, R17, 16777216 ;  /* 0x4b8000001111b820 */ /* 0x000fe20000400000 */
[----:B------:R-:W0:Y:S01]  /*02c0*/  MUFU.RCP R16, R16 ;  /* 0x0000001000107308 */ /* 0x000e220000001000 */
[----:B------:R-:W-:-:S07]  /*02d0*/  FSEL R15, R18, 1, P0 ;  /* 0x3f800000120f7808 */ /* 0x000fce0000000000 */
[----:B------:R-:W2:Y:S01]  /*02e0*/  MUFU.RCP R17, R17 ;  /* 0x0000001100117308 */ /* 0x000ea20000001000 */
[----:B------:R-:W-:Y:S01]  /*02f0*/  FSEL R18, R18, 1, P1 ;  /* 0x3f80000012127808 */ /* 0x000fe20000800000 */
[----:B----4-:R-:W-:Y:S01]  /*0300*/  FADD R14, R5, R11 ;  /* 0x0000000b050e7221 */ /* 0x010fe20000000000 */
[----:B------:R-:W-:Y:S01]  /*0310*/  FADD R5, R4, R10 ;  /* 0x0000000a04057221 */ /* 0x000fe20000000000 */
[----:B------:R-:W-:Y:S02]  /*0320*/  @!P2 FMUL R15, R15, 16777216 ;  /* 0x4b8000000f0fa820 */ /* 0x000fe40000400000 */
[----:B------:R-:W-:Y:S01]  /*0330*/  @!P3 FMUL R18, R18, 16777216 ;  /* 0x4b8000001212b820 */ /* 0x000fe20000400000 */
[----:B-----5:R-:W-:Y:S01]  /*0340*/  FADD R13, -R13, R14 ;  /* 0x0000000e0d0d7221 */ /* 0x020fe20000000100 */
[----:B------:R-:W-:Y:S01]  /*0350*/  FADD R5, -R12, R5 ;  /* 0x000000050c057221 */ /* 0x000fe20000000100 */
[----:B0-----:R-:W-:Y:S01]  /*0360*/  FMUL R16, R16, R15 ;  /* 0x0000000f10107220 */ /* 0x001fe20000400000 */
[----:B--2---:R-:W-:-:S03]  /*0370*/  FMUL R18, R17, R18 ;  /* 0x0000001211127220 */ /* 0x004fc60000400000 */
[----:B------:R-:W-:Y:S01]  /*0380*/  FMUL R5, R5, R16 ;  /* 0x0000001005057220 */ /* 0x000fe20000400000 */
[----:B------:R-:W-:-:S03]  /*0390*/  FMUL R18, R13, R18 ;  /* 0x000000120d127220 */ /* 0x000fc60000400000 */
[----:B---3--:R-:W-:Y:S01]  /*03a0*/  FFMA R5, R6, R5, R8 ;  /* 0x0000000506057223 */ /* 0x008fe20000000008 */
[----:B------:R-:W-:-:S04]  /*03b0*/  FFMA R7, R7, R18, R9 ;  /* 0x0000001207077223 */ /* 0x000fc80000000009 */
[----:B------:R-:W-:Y:S02]  /*03c0*/  FSETP.GEU.AND P0, PT, R5, RZ, PT ;  /* 0x000000ff0500720b */ /* 0x000fe40003f0e000 */
[----:B------:R-:W-:Y:S01]  /*03d0*/  FSETP.GEU.AND P1, PT, R7, RZ, PT ;  /* 0x000000ff0700720b */ /* 0x000fe20003f2e000 */
[----:B-1----:R-:W-:Y:S01]  /*03e0*/  IMAD.WIDE R2, R0, 0x4, R2 ;  /* 0x0000000400027825 */ /* 0x002fe200078e0202 */
[----:B------:R-:W-:Y:S02]  /*03f0*/  FSEL R6, R5, RZ, P0 ;  /* 0x000000ff05067208 */ /* 0x000fe40000000000 */
[----:B------:R-:W-:-:S05]  /*0400*/  FSEL R7, R7, RZ, P1 ;  /* 0x000000ff07077208 */ /* 0x000fca0000800000 */
[----:B------:R-:W-:Y:S01]  /*0410*/  STG.E.64 desc[UR4][R2.64], R6 ;  /* 0x0000000602007986 */ /* 0x000fe2000c101b04 */
[----:B------:R-:W-:Y:S05]  /*0420*/  EXIT ;  /* 0x000000000000794d */ /* 0x000fea0003800000 */
.L_x_0:
[----:B------:R-:W-:-:S00]  /*0430*/  BRA `(.L_x_0) ;  /* 0xfffffffc00fc7947 */ /* 0x000fc0000383ffff */
[----:B------:R-:W-:-:S00]  /*0440*/  NOP ;  /* 0x0000000000007918 */ /* 0x000fc00000000000 */
        /* <DEDUP_REMOVED lines=11> */
.L_x_1:


//--------------------- .nv.global.init           --------------------------
	.section	.nv.global.init,"aw",@progbits
.nv.global.init:
	.type		_$_str,@object
	.size		_$_str,(_$_str_$_2 - _$_str)
_$_str:
        /*0000*/ 	.byte	0x5f, 0x5f, 0x43, 0x55, 0x44, 0x41, 0x5f, 0x46, 0x54, 0x5a, 0x00
	.type		_$_str_$_2,@object
	.size		_$_str_$_2,(.L_1 - _$_str_$_2)
_$_str_$_2:
        /*000b*/ 	.byte	0x5f, 0x5f, 0x43, 0x55, 0x44, 0x41, 0x5f, 0x50, 0x52, 0x45, 0x43, 0x5f, 0x53, 0x51, 0x52, 0x54
        /*001b*/ 	.byte	0x00
.L_1:


//--------------------- .nv.constant0.triton_poi_fused__native_batch_norm_legit_no_training_add_relu_10 --------------------------
	.section	.nv.constant0.triton_poi_fused__native_batch_norm_legit_no_training_add_relu_10,"a",@progbits
	.sectionflags	@""
	.align	4
.nv.constant0.triton_poi_fused__native_batch_norm_legit_no_training_add_relu_10:
	.zero		588
